//
// Generated by NVIDIA NVVM Compiler
//
// Compiler Build ID: CL-36424714
// Cuda compilation tools, release 13.0, V13.0.88
// Based on NVVM 20.0.0
//

.version 9.0
.target sm_100
.address_size 64

	// .globl	_Z6kernelPKfPfi

.visible .entry _Z6kernelPKfPfi(
	.param .u64 .ptr .align 1 _Z6kernelPKfPfi_param_0,
	.param .u64 .ptr .align 1 _Z6kernelPKfPfi_param_1,
	.param .u32 _Z6kernelPKfPfi_param_2
)
{
	.reg .pred 	%p<4>;
	.reg .b32 	%r<15>;
	.reg .b32 	%f<72>;
	.reg .b64 	%rd<9>;

	ld.param.u64 	%rd3, [_Z6kernelPKfPfi_param_0];
	ld.param.u64 	%rd4, [_Z6kernelPKfPfi_param_1];
	ld.param.u32 	%r8, [_Z6kernelPKfPfi_param_2];
	mov.u32 	%r9, %ctaid.x;
	mov.u32 	%r1, %ntid.x;
	mov.u32 	%r10, %tid.x;
	mad.lo.s32 	%r13, %r9, %r1, %r10;
	setp.ge.s32 	%p1, %r13, %r8;
	@%p1 bra 	$L__BB0_5;
	mov.u32 	%r11, %nctaid.x;
	mul.lo.s32 	%r3, %r1, %r11;
	cvta.to.global.u64 	%rd1, %rd3;
	cvta.to.global.u64 	%rd2, %rd4;
$L__BB0_2:
	mul.wide.s32 	%rd5, %r13, 4;
	add.s64 	%rd6, %rd1, %rd5;
	ld.global.f32 	%f2, [%rd6];
	mov.b32 	%r14, 0;
$L__BB0_3:
	add.f32 	%f6, %f2, %f71;
	fma.rn.f32 	%f7, %f6, %f6, %f2;
	fma.rn.f32 	%f8, %f7, %f7, %f2;
	fma.rn.f32 	%f9, %f8, %f8, %f2;
	fma.rn.f32 	%f10, %f9, %f9, %f2;
	fma.rn.f32 	%f11, %f10, %f10, %f2;
	fma.rn.f32 	%f12, %f11, %f11, %f2;
	fma.rn.f32 	%f13, %f12, %f12, %f2;
	fma.rn.f32 	%f14, %f13, %f13, %f2;
	fma.rn.f32 	%f15, %f14, %f14, %f2;
	fma.rn.f32 	%f16, %f15, %f15, %f2;
	fma.rn.f32 	%f17, %f16, %f16, %f2;
	fma.rn.f32 	%f18, %f17, %f17, %f2;
	fma.rn.f32 	%f19, %f18, %f18, %f2;
	fma.rn.f32 	%f20, %f19, %f19, %f2;
	fma.rn.f32 	%f21, %f20, %f20, %f2;
	fma.rn.f32 	%f22, %f21, %f21, %f2;
	fma.rn.f32 	%f23, %f22, %f22, %f2;
	fma.rn.f32 	%f24, %f23, %f23, %f2;
	fma.rn.f32 	%f25, %f24, %f24, %f2;
	fma.rn.f32 	%f26, %f25, %f25, %f2;
	fma.rn.f32 	%f27, %f26, %f26, %f2;
	fma.rn.f32 	%f28, %f27, %f27, %f2;
	fma.rn.f32 	%f29, %f28, %f28, %f2;
	fma.rn.f32 	%f30, %f29, %f29, %f2;
	fma.rn.f32 	%f31, %f30, %f30, %f2;
	fma.rn.f32 	%f32, %f31, %f31, %f2;
	fma.rn.f32 	%f33, %f32, %f32, %f2;
	fma.rn.f32 	%f34, %f33, %f33, %f2;
	fma.rn.f32 	%f35, %f34, %f34, %f2;
	fma.rn.f32 	%f36, %f35, %f35, %f2;
	fma.rn.f32 	%f37, %f36, %f36, %f2;
	fma.rn.f32 	%f38, %f37, %f37, %f2;
	fma.rn.f32 	%f39, %f38, %f38, %f2;
	fma.rn.f32 	%f40, %f39, %f39, %f2;
	fma.rn.f32 	%f41, %f40, %f40, %f2;
	fma.rn.f32 	%f42, %f41, %f41, %f2;
	fma.rn.f32 	%f43, %f42, %f42, %f2;
	fma.rn.f32 	%f44, %f43, %f43, %f2;
	fma.rn.f32 	%f45, %f44, %f44, %f2;
	fma.rn.f32 	%f46, %f45, %f45, %f2;
	fma.rn.f32 	%f47, %f46, %f46, %f2;
	fma.rn.f32 	%f48, %f47, %f47, %f2;
	fma.rn.f32 	%f49, %f48, %f48, %f2;
	fma.rn.f32 	%f50, %f49, %f49, %f2;
	fma.rn.f32 	%f51, %f50, %f50, %f2;
	fma.rn.f32 	%f52, %f51, %f51, %f2;
	fma.rn.f32 	%f53, %f52, %f52, %f2;
	fma.rn.f32 	%f54, %f53, %f53, %f2;
	fma.rn.f32 	%f55, %f54, %f54, %f2;
	fma.rn.f32 	%f56, %f55, %f55, %f2;
	fma.rn.f32 	%f57, %f56, %f56, %f2;
	fma.rn.f32 	%f58, %f57, %f57, %f2;
	fma.rn.f32 	%f59, %f58, %f58, %f2;
	fma.rn.f32 	%f60, %f59, %f59, %f2;
	fma.rn.f32 	%f61, %f60, %f60, %f2;
	fma.rn.f32 	%f62, %f61, %f61, %f2;
	fma.rn.f32 	%f63, %f62, %f62, %f2;
	fma.rn.f32 	%f64, %f63, %f63, %f2;
	fma.rn.f32 	%f65, %f64, %f64, %f2;
	fma.rn.f32 	%f66, %f65, %f65, %f2;
	fma.rn.f32 	%f67, %f66, %f66, %f2;
	fma.rn.f32 	%f68, %f67, %f67, %f2;
	fma.rn.f32 	%f69, %f68, %f68, %f2;
	mul.f32 	%f71, %f69, %f69;
	add.s32 	%r14, %r14, 64;
	setp.ne.s32 	%p2, %r14, 40000;
	@%p2 bra 	$L__BB0_3;
	add.s64 	%rd8, %rd2, %rd5;
	st.global.f32 	[%rd8], %f71;
	add.s32 	%r13, %r13, %r3;
	setp.lt.s32 	%p3, %r13, %r8;
	@%p3 bra 	$L__BB0_2;
$L__BB0_5:
	ret;

}


// ===== COMPILED SASS (sm_100) =====

	.target	sm_100

	.elftype	@"ET_EXEC"


//--------------------- .note.nv.tkinfo           --------------------------
	.section	.note.nv.tkinfo,"",@"SHT_NOTE"
	.sectionflags	@"SHF_NOTE_NV_TKINFO"
	.tkinfo
        /*0018*/ 	.word	0x00000002
        /*0030*/ 	.string	""
        /*0030*/ 	.string	"ptxas"
        /*0030*/ 	.string	"Cuda compilation tools, release 13.0, V13.0.88"
        /*0030*/ 	.string	"Build cuda_13.0.r13.0/compiler.36424714_0"
        /*0030*/ 	.string	"-arch sm_100 -m 64 "



//--------------------- .note.nv.cuinfo           --------------------------
	.section	.note.nv.cuinfo,"",@"SHT_NOTE"
	.sectionflags	@"SHF_NOTE_NV_CUINFO"
        /*0018*/ 	.short	0x0002
        /*001a*/ 	.short	0x0064
        /*001c*/ 	.short	0x0082
	.zero		2


//--------------------- .nv.info                  --------------------------
	.section	.nv.info,"",@"SHT_CUDA_INFO"
	.align	4


	//----- nvinfo : EIATTR_REGCOUNT
	.align		4
        /*0000*/ 	.byte	0x04, 0x2f
        /*0002*/ 	.short	(.L_1 - .L_0)
	.align		4
.L_0:
        /*0004*/ 	.word	index@(_Z6kernelPKfPfi)
        /*0008*/ 	.word	0x0000000c


	//----- nvinfo : EIATTR_FRAME_SIZE
	.align		4
.L_1:
        /*000c*/ 	.byte	0x04, 0x11
        /*000e*/ 	.short	(.L_3 - .L_2)
	.align		4
.L_2:
        /*0010*/ 	.word	index@(_Z6kernelPKfPfi)
        /*0014*/ 	.word	0x00000000


	//----- nvinfo : EIATTR_MIN_STACK_SIZE
	.align		4
.L_3:
        /*0018*/ 	.byte	0x04, 0x12
        /*001a*/ 	.short	(.L_5 - .L_4)
	.align		4
.L_4:
        /*001c*/ 	.word	index@(_Z6kernelPKfPfi)
        /*0020*/ 	.word	0x00000000
.L_5:


//--------------------- .nv.compat                --------------------------
	.section	.nv.compat,"",@"SHT_CUDA_COMPAT_INFO"
	.align	4
        /*0000*/ 	.byte	0x02, 0x09, 0x00, 0x00, 0x02, 0x02, 0x01, 0x00, 0x02, 0x05, 0x05, 0x00, 0x03, 0x07, 0x01, 0x01
        /*0010*/ 	.byte	0x02, 0x03, 0x00, 0x00, 0x02, 0x06, 0x01, 0x00, 0x04, 0x0b, 0x08, 0x00, 0x09, 0x00, 0x00, 0x00
        /*0020*/ 	.byte	0x00, 0x00, 0x00, 0x00


//--------------------- .nv.info._Z6kernelPKfPfi  --------------------------
	.section	.nv.info._Z6kernelPKfPfi,"",@"SHT_CUDA_INFO"
	.sectionflags	@""
	.align	4


	//----- nvinfo : EIATTR_CUDA_API_VERSION
	.align		4
        /*0000*/ 	.byte	0x04, 0x37
        /*0002*/ 	.short	(.L_7 - .L_6)
.L_6:
        /*0004*/ 	.word	0x00000082


	//----- nvinfo : EIATTR_KPARAM_INFO
	.align		4
.L_7:
        /*0008*/ 	.byte	0x04, 0x17
        /*000a*/ 	.short	(.L_9 - .L_8)
.L_8:
        /*000c*/ 	.word	0x00000000
        /*0010*/ 	.short	0x0002
        /*0012*/ 	.short	0x0010
        /*0014*/ 	.byte	0x00, 0xf0, 0x11, 0x00


	//----- nvinfo : EIATTR_KPARAM_INFO
	.align		4
.L_9:
        /*0018*/ 	.byte	0x04, 0x17
        /*001a*/ 	.short	(.L_11 - .L_10)
.L_10:
        /*001c*/ 	.word	0x00000000
        /*0020*/ 	.short	0x0001
        /*0022*/ 	.short	0x0008
        /*0024*/ 	.byte	0x00, 0xf5, 0x21, 0x00


	//----- nvinfo : EIATTR_KPARAM_INFO
	.align		4
.L_11:
        /*0028*/ 	.byte	0x04, 0x17
        /*002a*/ 	.short	(.L_13 - .L_12)
.L_12:
        /*002c*/ 	.word	0x00000000
        /*0030*/ 	.short	0x0000
        /*0032*/ 	.short	0x0000
        /*0034*/ 	.byte	0x00, 0xf5, 0x21, 0x00


	//----- nvinfo : EIATTR_SPARSE_MMA_MASK
	.align		4
.L_13:
        /*0038*/ 	.byte	0x03, 0x50
        /*003a*/ 	.short	0x0000


	//----- nvinfo : EIATTR_MAXREG_COUNT
	.align		4
        /*003c*/ 	.byte	0x03, 0x1b
        /*003e*/ 	.short	0x00ff


	//----- nvinfo : EIATTR_MERCURY_ISA_VERSION
	.align		4
        /*0040*/ 	.byte	0x03, 0x5f
        /*0042*/ 	.short	0x0101


	//----- nvinfo : EIATTR_VRC_CTA_INIT_COUNT
	.align		4
        /*0044*/ 	.byte	0x02, 0x4a
	.zero		1
	.zero		1


	//----- nvinfo : EIATTR_EXIT_INSTR_OFFSETS
	.align		4
        /*0048*/ 	.byte	0x04, 0x1c
        /*004a*/ 	.short	(.L_15 - .L_14)


	//   ....[0]....
.L_14:
        /*004c*/ 	.word	0x00000070


	//   ....[1]....
        /*0050*/ 	.word	0x000015b0


	//----- nvinfo : EIATTR_CRS_STACK_SIZE
	.align		4
.L_15:
        /*0054*/ 	.byte	0x04, 0x1e
        /*0056*/ 	.short	(.L_17 - .L_16)
.L_16:
        /*0058*/ 	.word	0x00000000


	//----- nvinfo : EIATTR_CBANK_PARAM_SIZE
	.align		4
.L_17:
        /*005c*/ 	.byte	0x03, 0x19
        /*005e*/ 	.short	0x0014


	//----- nvinfo : EIATTR_PARAM_CBANK
	.align		4
        /*0060*/ 	.byte	0x04, 0x0a
        /*0062*/ 	.short	(.L_19 - .L_18)
	.align		4
.L_18:
        /*0064*/ 	.word	index@(.nv.constant0._Z6kernelPKfPfi)
        /*0068*/ 	.short	0x0380
        /*006a*/ 	.short	0x0014


	//----- nvinfo : EIATTR_SW_WAR
	.align		4
.L_19:
        /*006c*/ 	.byte	0x04, 0x36
        /*006e*/ 	.short	(.L_21 - .L_20)
.L_20:
        /*0070*/ 	.word	0x00000008
.L_21:


//--------------------- .nv.callgraph             --------------------------
	.section	.nv.callgraph,"",@"SHT_CUDA_CALLGRAPH"
	.align	4
	.sectionentsize	8
	.align		4
        /*0000*/ 	.word	0x00000000
	.align		4
        /*0004*/ 	.word	0xffffffff
	.align		4
        /*0008*/ 	.word	0x00000000
	.align		4
        /*000c*/ 	.word	0xfffffffe
	.align		4
        /*0010*/ 	.word	0x00000000
	.align		4
        /*0014*/ 	.word	0xfffffffd
	.align		4
        /*0018*/ 	.word	0x00000000
	.align		4
        /*001c*/ 	.word	0xfffffffc


//--------------------- .text._Z6kernelPKfPfi     --------------------------
	.section	.text._Z6kernelPKfPfi,"ax",@progbits
	.align	128
        .global         _Z6kernelPKfPfi
        .type           _Z6kernelPKfPfi,@function
        .size           _Z6kernelPKfPfi,(.L_x_3 - _Z6kernelPKfPfi)
        .other          _Z6kernelPKfPfi,@"STO_CUDA_ENTRY STV_DEFAULT"
_Z6kernelPKfPfi:
.text._Z6kernelPKfPfi:
[----:B------:R-:W-:Y:S01]  /*0000*/  LDC R1, c[0x0][0x37c] ;  /* 0x0000df00ff017b82 */ /* 0x000fe20000000800 */
[----:B------:R-:W0:Y:S07]  /*0010*/  S2R R0, SR_TID.X ;  /* 0x0000000000007919 */ /* 0x000e2e0000002100 */
[----:B------:R-:W0:Y:S01]  /*0020*/  S2UR UR4, SR_CTAID.X ;  /* 0x00000000000479c3 */ /* 0x000e220000002500 */
[----:B------:R-:W1:Y:S07]  /*0030*/  LDCU UR5, c[0x0][0x390] ;  /* 0x00007200ff0577ac */ /* 0x000e6e0008000800 */
[----:B------:R-:W0:Y:S02]  /*0040*/  LDC R3, c[0x0][0x360] ;  /* 0x0000d800ff037b82 */ /* 0x000e240000000800 */
[----:B0-----:R-:W-:-:S05]  /*0050*/  IMAD R0, R3, UR4, R0 ;  /* 0x0000000403007c24 */ /* 0x001fca000f8e0200 */
[----:B-1----:R-:W-:-:S13]  /*0060*/  ISETP.GE.AND P0, PT, R0, UR5, PT ;  /* 0x0000000500007c0c */ /* 0x002fda000bf06270 */
[----:B------:R-:W-:Y:S05]  /*0070*/  @P0 EXIT ;  /* 0x000000000000094d */ /* 0x000fea0003800000 */
[----:B------:R-:W0:Y:S01]  /*0080*/  LDCU UR4, c[0x0][0x370] ;  /* 0x00006e00ff0477ac */ /* 0x000e220008000800 */
[----:B------:R-:W1:Y:S01]  /*0090*/  LDCU.64 UR6, c[0x0][0x358] ;  /* 0x00006b00ff0677ac */ /* 0x000e620008000a00 */
[----:B0-----:R-:W-:-:S07]  /*00a0*/  IMAD R3, R3, UR4, RZ ;  /* 0x0000000403037c24 */ /* 0x001fce000f8e02ff */
.L_x_1:
[----:B0-----:R-:W0:Y:S01]  /*00b0*/  LDC.64 R6, c[0x0][0x380] ;  /* 0x0000e000ff067b82 */ /* 0x001e220000000a00 */
[----:B------:R-:W2:Y:S01]  /*00c0*/  LDCU UR4, c[0x0][0x390] ;  /* 0x00007200ff0477ac */ /* 0x000ea20008000800 */
[----:B0-----:R-:W-:-:S05]  /*00d0*/  IMAD.WIDE R6, R0, 0x4, R6 ;  /* 0x0000000400067825 */ /* 0x001fca00078e0206 */
[----:B-1----:R0:W5:Y:S01]  /*00e0*/  LDG.E R4, desc[UR6][R6.64] ;  /* 0x0000000606047981 */ /* 0x002162000c1e1900 */
[-C--:B------:R-:W-:Y:S01]  /*00f0*/  MOV R2, R0.reuse ;  /* 0x0000000000027202 */ /* 0x080fe20000000f00 */
[----:B------:R-:W-:Y:S01]  /*0100*/  HFMA2 R5, -RZ, RZ, 0, 0 ;  /* 0x00000000ff057431 */ /* 0x000fe200000001ff */
[----:B------:R-:W-:-:S04]  /*0110*/  IADD3 R0, PT, PT, R3, R0, RZ ;  /* 0x0000000003007210 */ /* 0x000fc80007ffe0ff */
[----:B--2---:R-:W-:-:S13]  /*0120*/  ISETP.GE.AND P1, PT, R0, UR4, PT ;  /* 0x0000000400007c0c */ /* 0x004fda000bf26270 */
.L_x_0:
[----:B0----5:R-:W-:Y:S01]  /*0130*/  FADD R7, R4, R9 ;  /* 0x0000000904077221 */ /* 0x021fe20000000000 */
[----:B------:R-:W-:-:S03]  /*0140*/  IADD3 R5, PT, PT, R5, 0x140, RZ ;  /* 0x0000014005057810 */ /* 0x000fc60007ffe0ff */
[----:B------:R-:W-:Y:S01]  /*0150*/  FFMA R7, R7, R7, R4 ;  /* 0x0000000707077223 */ /* 0x000fe20000000004 */
[----:B------:R-:W-:-:S03]  /*0160*/  ISETP.NE.AND P0, PT, R5, 0x9c40, PT ;  /* 0x00009c400500780c */ /* 0x000fc60003f05270 */
[----:B------:R-:W-:-:S04]  /*0170*/  FFMA R7, R7, R7, R4 ;  /* 0x0000000707077223 */ /* 0x000fc80000000004 */
        /* <DEDUP_REMOVED lines=317> */
[----:B------:R-:W-:Y:S01]  /*1550*/  FMUL R9, R7, R7 ;  /* 0x0000000707097220 */ /* 0x000fe20000400000 */
[----:B------:R-:W-:Y:S06]  /*1560*/  @P0 BRA `(.L_x_0) ;  /* 0xffffffe800f00947 */ /* 0x000fec000383ffff */
[----:B------:R-:W0:Y:S02]  /*1570*/  LDC.64 R4, c[0x0][0x388] ;  /* 0x0000e200ff047b82 */ /* 0x000e240000000a00 */
[----:B0-----:R-:W-:-:S05]  /*1580*/  IMAD.WIDE R4, R2, 0x4, R4 ;  /* 0x0000000402047825 */ /* 0x001fca00078e0204 */
[----:B------:R0:W-:Y:S01]  /*1590*/  STG.E desc[UR6][R4.64], R9 ;  /* 0x0000000904007986 */ /* 0x0001e2000c101906 */
[----:B------:R-:W-:Y:S05]  /*15a0*/  @!P1 BRA `(.L_x_1) ;  /* 0xffffffe800c09947 */ /* 0x000fea000383ffff */
[----:B------:R-:W-:Y:S05]  /*15b0*/  EXIT ;  /* 0x000000000000794d */ /* 0x000fea0003800000 */
.L_x_2:
[----:B------:R-:W-:-:S00]  /*15c0*/  BRA `(.L_x_2) ;  /* 0xfffffffc00fc7947 */ /* 0x000fc0000383ffff */
[----:B------:R-:W-:-:S00]  /*15d0*/  NOP ;  /* 0x0000000000007918 */ /* 0x000fc00000000000 */
        /* <DEDUP_REMOVED lines=10> */
.L_x_3:


//--------------------- .nv.shared.reserved.0     --------------------------
	.section	.nv.shared.reserved.0,"aw",@nobits
	.weak		__nv_reservedSMEM_offset_0_alias
	.size		__nv_reservedSMEM_offset_0_alias, 0, 64
	.other		__nv_reservedSMEM_offset_0_alias,@"STO_CUDA_RESERVED_SHARED STV_DEFAULT"
__nv_reservedSMEM_offset_0_alias:
	.zero		0
	.zero		64


//--------------------- .nv.constant0._Z6kernelPKfPfi --------------------------
	.section	.nv.constant0._Z6kernelPKfPfi,"a",@progbits
	.sectionflags	@""
	.align	4
.nv.constant0._Z6kernelPKfPfi:
	.zero		916


//--------------------- SYMBOLS --------------------------

	.type		.nv.reservedSmem.offset0,@object
	.size		.nv.reservedSmem.offset0,0x4
